//
// Generated by NVIDIA NVVM Compiler
//
// Compiler Build ID: CL-36424714
// Cuda compilation tools, release 13.0, V13.0.88
// Based on NVVM 20.0.0
//

.version 9.0
.target sm_100
.address_size 64

	// .globl	_Z11Niveau_GrisPjjj

.visible .entry _Z11Niveau_GrisPjjj(
	.param .u64 .ptr .align 1 _Z11Niveau_GrisPjjj_param_0,
	.param .u32 _Z11Niveau_GrisPjjj_param_1,
	.param .u32 _Z11Niveau_GrisPjjj_param_2
)
{
	.reg .pred 	%p<9>;
	.reg .b32 	%r<28>;
	.reg .b64 	%rd<5>;
	.reg .b64 	%fd<7>;

	ld.param.u64 	%rd1, [_Z11Niveau_GrisPjjj_param_0];
	ld.param.u32 	%r9, [_Z11Niveau_GrisPjjj_param_1];
	ld.param.u32 	%r10, [_Z11Niveau_GrisPjjj_param_2];
	mov.u32 	%r1, %nctaid.x;
	mov.u32 	%r2, %ntid.x;
	mov.u32 	%r3, %nctaid.y;
	mov.u32 	%r4, %ntid.y;
	mov.u32 	%r5, %ctaid.y;
	add.s32 	%r6, %r3, -1;
	setp.lt.u32 	%p1, %r5, %r6;
	@%p1 bra 	$L__BB0_2;
	setp.ne.s32 	%p2, %r5, %r6;
	mov.u32 	%r11, %tid.y;
	sub.s32 	%r13, 1, %r3;
	mad.lo.s32 	%r14, %r4, %r13, %r10;
	setp.ge.u32 	%p3, %r11, %r14;
	or.pred  	%p4, %p2, %p3;
	@%p4 bra 	$L__BB0_5;
$L__BB0_2:
	mov.u32 	%r7, %ctaid.x;
	add.s32 	%r8, %r1, -1;
	setp.lt.u32 	%p5, %r7, %r8;
	@%p5 bra 	$L__BB0_4;
	setp.ne.s32 	%p6, %r7, %r8;
	mov.u32 	%r15, %tid.x;
	sub.s32 	%r16, 1, %r1;
	mad.lo.s32 	%r17, %r2, %r16, %r9;
	setp.ge.u32 	%p7, %r15, %r17;
	or.pred  	%p8, %p6, %p7;
	@%p8 bra 	$L__BB0_5;
$L__BB0_4:
	mov.u32 	%r18, %tid.x;
	mad.lo.s32 	%r19, %r7, %r2, %r18;
	mov.u32 	%r20, %tid.y;
	mad.lo.s32 	%r21, %r5, %r4, %r20;
	mad.lo.s32 	%r22, %r9, %r21, %r19;
	mul.lo.s32 	%r23, %r22, 3;
	cvta.to.global.u64 	%rd2, %rd1;
	mul.wide.s32 	%rd3, %r23, 4;
	add.s64 	%rd4, %rd2, %rd3;
	ld.global.u32 	%r24, [%rd4];
	cvt.rn.f64.u32 	%fd1, %r24;
	ld.global.u32 	%r25, [%rd4+4];
	cvt.rn.f64.u32 	%fd2, %r25;
	mul.f64 	%fd3, %fd2, 0d3FE2C8B439581062;
	fma.rn.f64 	%fd4, %fd1, 0d3FD322D0E5604189, %fd3;
	ld.global.u32 	%r26, [%rd4+8];
	cvt.rn.f64.u32 	%fd5, %r26;
	fma.rn.f64 	%fd6, %fd5, 0d3FBD2F1A9FBE76C9, %fd4;
	cvt.rzi.u32.f64 	%r27, %fd6;
	st.global.u32 	[%rd4], %r27;
	st.global.u32 	[%rd4+4], %r27;
	st.global.u32 	[%rd4+8], %r27;
$L__BB0_5:
	ret;

}
	// .globl	_Z9MoyennagePfPjjj
.visible .entry _Z9MoyennagePfPjjj(
	.param .u64 .ptr .align 1 _Z9MoyennagePfPjjj_param_0,
	.param .u64 .ptr .align 1 _Z9MoyennagePfPjjj_param_1,
	.param .u32 _Z9MoyennagePfPjjj_param_2,
	.param .u32 _Z9MoyennagePfPjjj_param_3
)
{
	.reg .pred 	%p<9>;
	.reg .b32 	%r<27>;
	.reg .b32 	%f<3>;
	.reg .b64 	%rd<9>;

	ld.param.u64 	%rd1, [_Z9MoyennagePfPjjj_param_0];
	ld.param.u64 	%rd2, [_Z9MoyennagePfPjjj_param_1];
	ld.param.u32 	%r9, [_Z9MoyennagePfPjjj_param_2];
	ld.param.u32 	%r10, [_Z9MoyennagePfPjjj_param_3];
	mov.u32 	%r1, %nctaid.x;
	mov.u32 	%r2, %ntid.x;
	mov.u32 	%r3, %nctaid.y;
	mov.u32 	%r4, %ntid.y;
	mov.u32 	%r5, %ctaid.y;
	add.s32 	%r6, %r3, -1;
	setp.lt.u32 	%p1, %r5, %r6;
	@%p1 bra 	$L__BB1_2;
	setp.ne.s32 	%p2, %r5, %r6;
	mov.u32 	%r11, %tid.y;
	sub.s32 	%r13, 1, %r3;
	mad.lo.s32 	%r14, %r4, %r13, %r10;
	setp.ge.u32 	%p3, %r11, %r14;
	or.pred  	%p4, %p2, %p3;
	@%p4 bra 	$L__BB1_5;
$L__BB1_2:
	mov.u32 	%r7, %ctaid.x;
	add.s32 	%r8, %r1, -1;
	setp.lt.u32 	%p5, %r7, %r8;
	@%p5 bra 	$L__BB1_4;
	setp.ne.s32 	%p6, %r7, %r8;
	mov.u32 	%r15, %tid.x;
	sub.s32 	%r16, 1, %r1;
	mad.lo.s32 	%r17, %r2, %r16, %r9;
	setp.ge.u32 	%p7, %r15, %r17;
	or.pred  	%p8, %p6, %p7;
	@%p8 bra 	$L__BB1_5;
$L__BB1_4:
	mov.u32 	%r18, %tid.x;
	mov.u32 	%r19, %tid.y;
	mad.lo.s32 	%r20, %r5, %r4, %r19;
	mad.lo.s32 	%r21, %r7, %r2, %r18;
	sub.s32 	%r22, %r9, %r21;
	mad.lo.s32 	%r23, %r9, %r20, %r22;
	mul.lo.s32 	%r24, %r23, 3;
	mad.lo.s32 	%r25, %r1, %r5, %r7;
	cvta.to.global.u64 	%rd3, %rd1;
	mul.wide.s32 	%rd4, %r25, 4;
	add.s64 	%rd5, %rd3, %rd4;
	cvta.to.global.u64 	%rd6, %rd2;
	mul.wide.s32 	%rd7, %r24, 4;
	add.s64 	%rd8, %rd6, %rd7;
	ld.global.u32 	%r26, [%rd8];
	cvt.rn.f32.u32 	%f1, %r26;
	atom.global.add.f32 	%f2, [%rd5], %f1;
$L__BB1_5:
	ret;

}
	// .globl	_Z21Niveau_Gris_MoyennagePfPjjj
.visible .entry _Z21Niveau_Gris_MoyennagePfPjjj(
	.param .u64 .ptr .align 1 _Z21Niveau_Gris_MoyennagePfPjjj_param_0,
	.param .u64 .ptr .align 1 _Z21Niveau_Gris_MoyennagePfPjjj_param_1,
	.param .u32 _Z21Niveau_Gris_MoyennagePfPjjj_param_2,
	.param .u32 _Z21Niveau_Gris_MoyennagePfPjjj_param_3
)
{
	.reg .pred 	%p<9>;
	.reg .b32 	%r<29>;
	.reg .b32 	%f<3>;
	.reg .b64 	%rd<9>;
	.reg .b64 	%fd<7>;

	ld.param.u64 	%rd1, [_Z21Niveau_Gris_MoyennagePfPjjj_param_0];
	ld.param.u64 	%rd2, [_Z21Niveau_Gris_MoyennagePfPjjj_param_1];
	ld.param.u32 	%r9, [_Z21Niveau_Gris_MoyennagePfPjjj_param_2];
	ld.param.u32 	%r10, [_Z21Niveau_Gris_MoyennagePfPjjj_param_3];
	mov.u32 	%r1, %nctaid.x;
	mov.u32 	%r2, %ntid.x;
	mov.u32 	%r3, %nctaid.y;
	mov.u32 	%r4, %ntid.y;
	mov.u32 	%r5, %ctaid.y;
	add.s32 	%r6, %r3, -1;
	setp.lt.u32 	%p1, %r5, %r6;
	@%p1 bra 	$L__BB2_2;
	setp.ne.s32 	%p2, %r5, %r6;
	mov.u32 	%r11, %tid.y;
	sub.s32 	%r13, 1, %r3;
	mad.lo.s32 	%r14, %r4, %r13, %r10;
	setp.ge.u32 	%p3, %r11, %r14;
	or.pred  	%p4, %p2, %p3;
	@%p4 bra 	$L__BB2_5;
$L__BB2_2:
	mov.u32 	%r7, %ctaid.x;
	add.s32 	%r8, %r1, -1;
	setp.lt.u32 	%p5, %r7, %r8;
	@%p5 bra 	$L__BB2_4;
	setp.ne.s32 	%p6, %r7, %r8;
	mov.u32 	%r15, %tid.x;
	sub.s32 	%r16, 1, %r1;
	mad.lo.s32 	%r17, %r2, %r16, %r9;
	setp.ge.u32 	%p7, %r15, %r17;
	or.pred  	%p8, %p6, %p7;
	@%p8 bra 	$L__BB2_5;
$L__BB2_4:
	mov.u32 	%r18, %tid.x;
	mov.u32 	%r19, %tid.y;
	mad.lo.s32 	%r20, %r5, %r4, %r19;
	mad.lo.s32 	%r21, %r7, %r2, %r18;
	sub.s32 	%r22, %r9, %r21;
	mad.lo.s32 	%r23, %r9, %r20, %r22;
	mul.lo.s32 	%r24, %r23, 3;
	mad.lo.s32 	%r25, %r1, %r5, %r7;
	cvta.to.global.u64 	%rd3, %rd1;
	mul.wide.s32 	%rd4, %r25, 4;
	add.s64 	%rd5, %rd3, %rd4;
	cvta.to.global.u64 	%rd6, %rd2;
	mul.wide.s32 	%rd7, %r24, 4;
	add.s64 	%rd8, %rd6, %rd7;
	ld.global.u32 	%r26, [%rd8];
	cvt.rn.f64.u32 	%fd1, %r26;
	ld.global.u32 	%r27, [%rd8+4];
	cvt.rn.f64.u32 	%fd2, %r27;
	mul.f64 	%fd3, %fd2, 0d3FE2C8B439581062;
	fma.rn.f64 	%fd4, %fd1, 0d3FD322D0E5604189, %fd3;
	ld.global.u32 	%r28, [%rd8+8];
	cvt.rn.f64.u32 	%fd5, %r28;
	fma.rn.f64 	%fd6, %fd5, 0d3FBD2F1A9FBE76C9, %fd4;
	cvt.rn.f32.f64 	%f1, %fd6;
	atom.global.add.f32 	%f2, [%rd5], %f1;
$L__BB2_5:
	ret;

}


// ===== COMPILED SASS (sm_100) =====

	.target	sm_100

	.elftype	@"ET_EXEC"


//--------------------- .note.nv.tkinfo           --------------------------
	.section	.note.nv.tkinfo,"",@"SHT_NOTE"
	.sectionflags	@"SHF_NOTE_NV_TKINFO"
	.tkinfo
        /*0018*/ 	.word	0x00000002
        /*0030*/ 	.string	""
        /*0030*/ 	.string	"ptxas"
        /*0030*/ 	.string	"Cuda compilation tools, release 13.0, V13.0.88"
        /*0030*/ 	.string	"Build cuda_13.0.r13.0/compiler.36424714_0"
        /*0030*/ 	.string	"-arch sm_100 -m 64 "



//--------------------- .note.nv.cuinfo           --------------------------
	.section	.note.nv.cuinfo,"",@"SHT_NOTE"
	.sectionflags	@"SHF_NOTE_NV_CUINFO"
        /*0018*/ 	.short	0x0002
        /*001a*/ 	.short	0x0064
        /*001c*/ 	.short	0x0082
	.zero		2


//--------------------- .nv.info                  --------------------------
	.section	.nv.info,"",@"SHT_CUDA_INFO"
	.align	4


	//----- nvinfo : EIATTR_REGCOUNT
	.align		4
        /*0000*/ 	.byte	0x04, 0x2f
        /*0002*/ 	.short	(.L_1 - .L_0)
	.align		4
.L_0:
        /*0004*/ 	.word	index@(_Z11Niveau_GrisPjjj)
        /*0008*/ 	.word	0x0000000d


	//----- nvinfo : EIATTR_FRAME_SIZE
	.align		4
.L_1:
        /*000c*/ 	.byte	0x04, 0x11
        /*000e*/ 	.short	(.L_3 - .L_2)
	.align		4
.L_2:
        /*0010*/ 	.word	index@(_Z11Niveau_GrisPjjj)
        /*0014*/ 	.word	0x00000000


	//----- nvinfo : EIATTR_REGCOUNT
	.align		4
.L_3:
        /*0018*/ 	.byte	0x04, 0x2f
        /*001a*/ 	.short	(.L_5 - .L_4)
	.align		4
.L_4:
        /*001c*/ 	.word	index@(_Z9MoyennagePfPjjj)
        /*0020*/ 	.word	0x0000000a


	//----- nvinfo : EIATTR_FRAME_SIZE
	.align		4
.L_5:
        /*0024*/ 	.byte	0x04, 0x11
        /*0026*/ 	.short	(.L_7 - .L_6)
	.align		4
.L_6:
        /*0028*/ 	.word	index@(_Z9MoyennagePfPjjj)
        /*002c*/ 	.word	0x00000000


	//----- nvinfo : EIATTR_REGCOUNT
	.align		4
.L_7:
        /*0030*/ 	.byte	0x04, 0x2f
        /*0032*/ 	.short	(.L_9 - .L_8)
	.align		4
.L_8:
        /*0034*/ 	.word	index@(_Z21Niveau_Gris_MoyennagePfPjjj)
        /*0038*/ 	.word	0x00000011


	//----- nvinfo : EIATTR_FRAME_SIZE
	.align		4
.L_9:
        /*003c*/ 	.byte	0x04, 0x11
        /*003e*/ 	.short	(.L_11 - .L_10)
	.align		4
.L_10:
        /*0040*/ 	.word	index@(_Z21Niveau_Gris_MoyennagePfPjjj)
        /*0044*/ 	.word	0x00000000


	//----- nvinfo : EIATTR_MIN_STACK_SIZE
	.align		4
.L_11:
        /*0048*/ 	.byte	0x04, 0x12
        /*004a*/ 	.short	(.L_13 - .L_12)
	.align		4
.L_12:
        /*004c*/ 	.word	index@(_Z21Niveau_Gris_MoyennagePfPjjj)
        /*0050*/ 	.word	0x00000000


	//----- nvinfo : EIATTR_MIN_STACK_SIZE
	.align		4
.L_13:
        /*0054*/ 	.byte	0x04, 0x12
        /*0056*/ 	.short	(.L_15 - .L_14)
	.align		4
.L_14:
        /*0058*/ 	.word	index@(_Z9MoyennagePfPjjj)
        /*005c*/ 	.word	0x00000000


	//----- nvinfo : EIATTR_MIN_STACK_SIZE
	.align		4
.L_15:
        /*0060*/ 	.byte	0x04, 0x12
        /*0062*/ 	.short	(.L_17 - .L_16)
	.align		4
.L_16:
        /*0064*/ 	.word	index@(_Z11Niveau_GrisPjjj)
        /*0068*/ 	.word	0x00000000
.L_17:


//--------------------- .nv.compat                --------------------------
	.section	.nv.compat,"",@"SHT_CUDA_COMPAT_INFO"
	.align	4
        /*0000*/ 	.byte	0x02, 0x09, 0x00, 0x00, 0x02, 0x02, 0x01, 0x00, 0x02, 0x05, 0x05, 0x00, 0x03, 0x07, 0x01, 0x01
        /*0010*/ 	.byte	0x02, 0x03, 0x00, 0x00, 0x02, 0x06, 0x01, 0x00, 0x04, 0x0b, 0x08, 0x00, 0x01, 0x00, 0x00, 0x00
        /*0020*/ 	.byte	0x00, 0x00, 0x00, 0x00


//--------------------- .nv.info._Z21Niveau_Gris_MoyennagePfPjjj --------------------------
	.section	.nv.info._Z21Niveau_Gris_MoyennagePfPjjj,"",@"SHT_CUDA_INFO"
	.sectionflags	@""
	.align	4


	//----- nvinfo : EIATTR_CUDA_API_VERSION
	.align		4
        /*0000*/ 	.byte	0x04, 0x37
        /*0002*/ 	.short	(.L_19 - .L_18)
.L_18:
        /*0004*/ 	.word	0x00000082


	//----- nvinfo : EIATTR_KPARAM_INFO
	.align		4
.L_19:
        /*0008*/ 	.byte	0x04, 0x17
        /*000a*/ 	.short	(.L_21 - .L_20)
.L_20:
        /*000c*/ 	.word	0x00000000
        /*0010*/ 	.short	0x0003
        /*0012*/ 	.short	0x0014
        /*0014*/ 	.byte	0x00, 0xf0, 0x11, 0x00


	//----- nvinfo : EIATTR_KPARAM_INFO
	.align		4
.L_21:
        /*0018*/ 	.byte	0x04, 0x17
        /*001a*/ 	.short	(.L_23 - .L_22)
.L_22:
        /*001c*/ 	.word	0x00000000
        /*0020*/ 	.short	0x0002
        /*0022*/ 	.short	0x0010
        /*0024*/ 	.byte	0x00, 0xf0, 0x11, 0x00


	//----- nvinfo : EIATTR_KPARAM_INFO
	.align		4
.L_23:
        /*0028*/ 	.byte	0x04, 0x17
        /*002a*/ 	.short	(.L_25 - .L_24)
.L_24:
        /*002c*/ 	.word	0x00000000
        /*0030*/ 	.short	0x0001
        /*0032*/ 	.short	0x0008
        /*0034*/ 	.byte	0x00, 0xf5, 0x21, 0x00


	//----- nvinfo : EIATTR_KPARAM_INFO
	.align		4
.L_25:
        /*0038*/ 	.byte	0x04, 0x17
        /*003a*/ 	.short	(.L_27 - .L_26)
.L_26:
        /*003c*/ 	.word	0x00000000
        /*0040*/ 	.short	0x0000
        /*0042*/ 	.short	0x0000
        /*0044*/ 	.byte	0x00, 0xf5, 0x21, 0x00


	//----- nvinfo : EIATTR_SPARSE_MMA_MASK
	.align		4
.L_27:
        /*0048*/ 	.byte	0x03, 0x50
        /*004a*/ 	.short	0x0000


	//----- nvinfo : EIATTR_MAXREG_COUNT
	.align		4
        /*004c*/ 	.byte	0x03, 0x1b
        /*004e*/ 	.short	0x00ff


	//----- nvinfo : EIATTR_MERCURY_ISA_VERSION
	.align		4
        /*0050*/ 	.byte	0x03, 0x5f
        /*0052*/ 	.short	0x0101


	//----- nvinfo : EIATTR_VRC_CTA_INIT_COUNT
	.align		4
        /*0054*/ 	.byte	0x02, 0x4a
	.zero		1
	.zero		1


	//----- nvinfo : EIATTR_EXIT_INSTR_OFFSETS
	.align		4
        /*0058*/ 	.byte	0x04, 0x1c
        /*005a*/ 	.short	(.L_29 - .L_28)


	//   ....[0]....
.L_28:
        /*005c*/ 	.word	0x000000f0


	//   ....[1]....
        /*0060*/ 	.word	0x000001b0


	//   ....[2]....
        /*0064*/ 	.word	0x000003a0


	//----- nvinfo : EIATTR_CBANK_PARAM_SIZE
	.align		4
.L_29:
        /*0068*/ 	.byte	0x03, 0x19
        /*006a*/ 	.short	0x0018


	//----- nvinfo : EIATTR_PARAM_CBANK
	.align		4
        /*006c*/ 	.byte	0x04, 0x0a
        /*006e*/ 	.short	(.L_31 - .L_30)
	.align		4
.L_30:
        /*0070*/ 	.word	index@(.nv.constant0._Z21Niveau_Gris_MoyennagePfPjjj)
        /*0074*/ 	.short	0x0380
        /*0076*/ 	.short	0x0018


	//----- nvinfo : EIATTR_SW_WAR
	.align		4
.L_31:
        /*0078*/ 	.byte	0x04, 0x36
        /*007a*/ 	.short	(.L_33 - .L_32)
.L_32:
        /*007c*/ 	.word	0x00000008
.L_33:


//--------------------- .nv.info._Z9MoyennagePfPjjj --------------------------
	.section	.nv.info._Z9MoyennagePfPjjj,"",@"SHT_CUDA_INFO"
	.sectionflags	@""
	.align	4


	//----- nvinfo : EIATTR_CUDA_API_VERSION
	.align		4
        /*0000*/ 	.byte	0x04, 0x37
        /*0002*/ 	.short	(.L_35 - .L_34)
.L_34:
        /*0004*/ 	.word	0x00000082


	//----- nvinfo : EIATTR_KPARAM_INFO
	.align		4
.L_35:
        /*0008*/ 	.byte	0x04, 0x17
        /*000a*/ 	.short	(.L_37 - .L_36)
.L_36:
        /*000c*/ 	.word	0x00000000
        /*0010*/ 	.short	0x0003
        /*0012*/ 	.short	0x0014
        /*0014*/ 	.byte	0x00, 0xf0, 0x11, 0x00


	//----- nvinfo : EIATTR_KPARAM_INFO
	.align		4
.L_37:
        /*0018*/ 	.byte	0x04, 0x17
        /*001a*/ 	.short	(.L_39 - .L_38)
.L_38:
        /*001c*/ 	.word	0x00000000
        /*0020*/ 	.short	0x0002
        /*0022*/ 	.short	0x0010
        /*0024*/ 	.byte	0x00, 0xf0, 0x11, 0x00


	//----- nvinfo : EIATTR_KPARAM_INFO
	.align		4
.L_39:
        /*0028*/ 	.byte	0x04, 0x17
        /*002a*/ 	.short	(.L_41 - .L_40)
.L_40:
        /*002c*/ 	.word	0x00000000
        /*0030*/ 	.short	0x0001
        /*0032*/ 	.short	0x0008
        /*0034*/ 	.byte	0x00, 0xf5, 0x21, 0x00


	//----- nvinfo : EIATTR_KPARAM_INFO
	.align		4
.L_41:
        /*0038*/ 	.byte	0x04, 0x17
        /*003a*/ 	.short	(.L_43 - .L_42)
.L_42:
        /*003c*/ 	.word	0x00000000
        /*0040*/ 	.short	0x0000
        /*0042*/ 	.short	0x0000
        /*0044*/ 	.byte	0x00, 0xf5, 0x21, 0x00


	//----- nvinfo : EIATTR_SPARSE_MMA_MASK
	.align		4
.L_43:
        /*0048*/ 	.byte	0x03, 0x50
        /*004a*/ 	.short	0x0000


	//----- nvinfo : EIATTR_MAXREG_COUNT
	.align		4
        /*004c*/ 	.byte	0x03, 0x1b
        /*004e*/ 	.short	0x00ff


	//----- nvinfo : EIATTR_MERCURY_ISA_VERSION
	.align		4
        /*0050*/ 	.byte	0x03, 0x5f
        /*0052*/ 	.short	0x0101


	//----- nvinfo : EIATTR_VRC_CTA_INIT_COUNT
	.align		4
        /*0054*/ 	.byte	0x02, 0x4a
	.zero		1
	.zero		1


	//----- nvinfo : EIATTR_EXIT_INSTR_OFFSETS
	.align		4
        /*0058*/ 	.byte	0x04, 0x1c
        /*005a*/ 	.short	(.L_45 - .L_44)


	//   ....[0]....
.L_44:
        /*005c*/ 	.word	0x000000f0


	//   ....[1]....
        /*0060*/ 	.word	0x000001b0


	//   ....[2]....
        /*0064*/ 	.word	0x000002c0


	//----- nvinfo : EIATTR_CBANK_PARAM_SIZE
	.align		4
.L_45:
        /*0068*/ 	.byte	0x03, 0x19
        /*006a*/ 	.short	0x0018


	//----- nvinfo : EIATTR_PARAM_CBANK
	.align		4
        /*006c*/ 	.byte	0x04, 0x0a
        /*006e*/ 	.short	(.L_47 - .L_46)
	.align		4
.L_46:
        /*0070*/ 	.word	index@(.nv.constant0._Z9MoyennagePfPjjj)
        /*0074*/ 	.short	0x0380
        /*0076*/ 	.short	0x0018


	//----- nvinfo : EIATTR_SW_WAR
	.align		4
.L_47:
        /*0078*/ 	.byte	0x04, 0x36
        /*007a*/ 	.short	(.L_49 - .L_48)
.L_48:
        /*007c*/ 	.word	0x00000008
.L_49:


//--------------------- .nv.info._Z11Niveau_GrisPjjj --------------------------
	.section	.nv.info._Z11Niveau_GrisPjjj,"",@"SHT_CUDA_INFO"
	.sectionflags	@""
	.align	4


	//----- nvinfo : EIATTR_CUDA_API_VERSION
	.align		4
        /*0000*/ 	.byte	0x04, 0x37
        /*0002*/ 	.short	(.L_51 - .L_50)
.L_50:
        /*0004*/ 	.word	0x00000082


	//----- nvinfo : EIATTR_KPARAM_INFO
	.align		4
.L_51:
        /*0008*/ 	.byte	0x04, 0x17
        /*000a*/ 	.short	(.L_53 - .L_52)
.L_52:
        /*000c*/ 	.word	0x00000000
        /*0010*/ 	.short	0x0002
        /*0012*/ 	.short	0x000c
        /*0014*/ 	.byte	0x00, 0xf0, 0x11, 0x00


	//----- nvinfo : EIATTR_KPARAM_INFO
	.align		4
.L_53:
        /*0018*/ 	.byte	0x04, 0x17
        /*001a*/ 	.short	(.L_55 - .L_54)
.L_54:
        /*001c*/ 	.word	0x00000000
        /*0020*/ 	.short	0x0001
        /*0022*/ 	.short	0x0008
        /*0024*/ 	.byte	0x00, 0xf0, 0x11, 0x00


	//----- nvinfo : EIATTR_KPARAM_INFO
	.align		4
.L_55:
        /*0028*/ 	.byte	0x04, 0x17
        /*002a*/ 	.short	(.L_57 - .L_56)
.L_56:
        /*002c*/ 	.word	0x00000000
        /*0030*/ 	.short	0x0000
        /*0032*/ 	.short	0x0000
        /*0034*/ 	.byte	0x00, 0xf5, 0x21, 0x00


	//----- nvinfo : EIATTR_SPARSE_MMA_MASK
	.align		4
.L_57:
        /*0038*/ 	.byte	0x03, 0x50
        /*003a*/ 	.short	0x0000


	//----- nvinfo : EIATTR_MAXREG_COUNT
	.align		4
        /*003c*/ 	.byte	0x03, 0x1b
        /*003e*/ 	.short	0x00ff


	//----- nvinfo : EIATTR_MERCURY_ISA_VERSION
	.align		4
        /*0040*/ 	.byte	0x03, 0x5f
        /*0042*/ 	.short	0x0101


	//----- nvinfo : EIATTR_VRC_CTA_INIT_COUNT
	.align		4
        /*0044*/ 	.byte	0x02, 0x4a
	.zero		1
	.zero		1


	//----- nvinfo : EIATTR_EXIT_INSTR_OFFSETS
	.align		4
        /*0048*/ 	.byte	0x04, 0x1c
        /*004a*/ 	.short	(.L_59 - .L_58)


	//   ....[0]....
.L_58:
        /*004c*/ 	.word	0x000000f0


	//   ....[1]....
        /*0050*/ 	.word	0x000001b0


	//   ....[2]....
        /*0054*/ 	.word	0x00000380


	//----- nvinfo : EIATTR_CBANK_PARAM_SIZE
	.align		4
.L_59:
        /*0058*/ 	.byte	0x03, 0x19
        /*005a*/ 	.short	0x0010


	//----- nvinfo : EIATTR_PARAM_CBANK
	.align		4
        /*005c*/ 	.byte	0x04, 0x0a
        /*005e*/ 	.short	(.L_61 - .L_60)
	.align		4
.L_60:
        /*0060*/ 	.word	index@(.nv.constant0._Z11Niveau_GrisPjjj)
        /*0064*/ 	.short	0x0380
        /*0066*/ 	.short	0x0010


	//----- nvinfo : EIATTR_SW_WAR
	.align		4
.L_61:
        /*0068*/ 	.byte	0x04, 0x36
        /*006a*/ 	.short	(.L_63 - .L_62)
.L_62:
        /*006c*/ 	.word	0x00000008
.L_63:


//--------------------- .nv.callgraph             --------------------------
	.section	.nv.callgraph,"",@"SHT_CUDA_CALLGRAPH"
	.align	4
	.sectionentsize	8
	.align		4
        /*0000*/ 	.word	0x00000000
	.align		4
        /*0004*/ 	.word	0xffffffff
	.align		4
        /*0008*/ 	.word	0x00000000
	.align		4
        /*000c*/ 	.word	0xfffffffe
	.align		4
        /*0010*/ 	.word	0x00000000
	.align		4
        /*0014*/ 	.word	0xfffffffd
	.align		4
        /*0018*/ 	.word	0x00000000
	.align		4
        /*001c*/ 	.word	0xfffffffc


//--------------------- .text._Z21Niveau_Gris_MoyennagePfPjjj --------------------------
	.section	.text._Z21Niveau_Gris_MoyennagePfPjjj,"ax",@progbits
	.align	128
        .global         _Z21Niveau_Gris_MoyennagePfPjjj
        .type           _Z21Niveau_Gris_MoyennagePfPjjj,@function
        .size           _Z21Niveau_Gris_MoyennagePfPjjj,(.L_x_9 - _Z21Niveau_Gris_MoyennagePfPjjj)
        .other          _Z21Niveau_Gris_MoyennagePfPjjj,@"STO_CUDA_ENTRY STV_DEFAULT"
_Z21Niveau_Gris_MoyennagePfPjjj:
.text._Z21Niveau_Gris_MoyennagePfPjjj:
[----:B------:R-:W-:Y:S01]  /*0000*/  LDC R1, c[0x0][0x37c] ;  /* 0x0000df00ff017b82 */ /* 0x000fe20000000800 */
[----:B------:R-:W0:Y:S01]  /*0010*/  S2R R3, SR_CTAID.Y ;  /* 0x0000000000037919 */ /* 0x000e220000002600 */
[----:B------:R-:W1:Y:S01]  /*0020*/  LDCU UR7, c[0x0][0x370] ;  /* 0x00006e00ff0777ac */ /* 0x000e620008000800 */
[----:B------:R-:W2:Y:S01]  /*0030*/  LDCU UR8, c[0x0][0x360] ;  /* 0x00006c00ff0877ac */ /* 0x000ea20008000800 */
[----:B------:R-:W3:Y:S01]  /*0040*/  LDCU UR4, c[0x0][0x374] ;  /* 0x00006e80ff0477ac */ /* 0x000ee20008000800 */
[----:B------:R-:W4:Y:S01]  /*0050*/  LDCU UR9, c[0x0][0x364] ;  /* 0x00006c80ff0977ac */ /* 0x000f220008000800 */
[----:B---3--:R-:W-:-:S06]  /*0060*/  UIADD3 UR6, UPT, UPT, UR4, -0x1, URZ ;  /* 0xffffffff04067890 */ /* 0x008fcc000fffe0ff */
[----:B0-----:R-:W-:-:S13]  /*0070*/  ISETP.GE.U32.AND P0, PT, R3, UR6, PT ;  /* 0x0000000603007c0c */ /* 0x001fda000bf06070 */
[----:B-12-4-:R-:W-:Y:S05]  /*0080*/  @!P0 BRA `(.L_x_0) ;  /* 0x00000000001c8947 */ /* 0x016fea0003800000 */
[----:B------:R-:W0:Y:S01]  /*0090*/  S2R R0, SR_TID.Y ;  /* 0x0000000000007919 */ /* 0x000e220000002200 */
[----:B------:R-:W1:Y:S01]  /*00a0*/  LDCU UR5, c[0x0][0x394] ;  /* 0x00007280ff0577ac */ /* 0x000e620008000800 */
[----:B------:R-:W-:-:S04]  /*00b0*/  UIADD3 UR4, UPT, UPT, -UR4, 0x1, URZ ;  /* 0x0000000104047890 */ /* 0x000fc8000fffe1ff */
[----:B-1----:R-:W-:-:S06]  /*00c0*/  UIMAD UR4, UR4, UR9, UR5 ;  /* 0x00000009040472a4 */ /* 0x002fcc000f8e0205 */
[----:B0-----:R-:W-:-:S04]  /*00d0*/  ISETP.GE.U32.AND P0, PT, R0, UR4, PT ;  /* 0x0000000400007c0c */ /* 0x001fc8000bf06070 */
[----:B------:R-:W-:-:S13]  /*00e0*/  ISETP.NE.OR P0, PT, R3, UR6, P0 ;  /* 0x0000000603007c0c */ /* 0x000fda0008705670 */
[----:B------:R-:W-:Y:S05]  /*00f0*/  @P0 EXIT ;  /* 0x000000000000094d */ /* 0x000fea0003800000 */
.L_x_0:
[----:B------:R-:W0:Y:S01]  /*0100*/  S2R R0, SR_CTAID.X ;  /* 0x0000000000007919 */ /* 0x000e220000002500 */
[----:B------:R-:W-:Y:S01]  /*0110*/  UIADD3 UR6, UPT, UPT, UR7, -0x1, URZ ;  /* 0xffffffff07067890 */ /* 0x000fe2000fffe0ff */
[----:B------:R-:W1:Y:S05]  /*0120*/  LDCU.64 UR10, c[0x0][0x358] ;  /* 0x00006b00ff0a77ac */ /* 0x000e6a0008000a00 */
[----:B0-----:R-:W-:-:S13]  /*0130*/  ISETP.GE.U32.AND P0, PT, R0, UR6, PT ;  /* 0x0000000600007c0c */ /* 0x001fda000bf06070 */
[----:B-1----:R-:W-:Y:S05]  /*0140*/  @!P0 BRA `(.L_x_1) ;  /* 0x00000000001c8947 */ /* 0x002fea0003800000 */
[----:B------:R-:W0:Y:S01]  /*0150*/  S2R R2, SR_TID.X ;  /* 0x0000000000027919 */ /* 0x000e220000002100 */
[----:B------:R-:W1:Y:S01]  /*0160*/  LDCU UR5, c[0x0][0x390] ;  /* 0x00007200ff0577ac */ /* 0x000e620008000800 */
[----:B------:R-:W-:-:S04]  /*0170*/  UIADD3 UR4, UPT, UPT, -UR7, 0x1, URZ ;  /* 0x0000000107047890 */ /* 0x000fc8000fffe1ff */
[----:B-1----:R-:W-:-:S06]  /*0180*/  UIMAD UR4, UR4, UR8, UR5 ;  /* 0x00000008040472a4 */ /* 0x002fcc000f8e0205 */
[----:B0-----:R-:W-:-:S04]  /*0190*/  ISETP.GE.U32.AND P0, PT, R2, UR4, PT ;  /* 0x0000000402007c0c */ /* 0x001fc8000bf06070 */
[----:B------:R-:W-:-:S13]  /*01a0*/  ISETP.NE.OR P0, PT, R0, UR6, P0 ;  /* 0x0000000600007c0c */ /* 0x000fda0008705670 */
[----:B------:R-:W-:Y:S05]  /*01b0*/  @P0 EXIT ;  /* 0x000000000000094d */ /* 0x000fea0003800000 */
.L_x_1:
[----:B------:R-:W0:Y:S01]  /*01c0*/  S2R R7, SR_TID.X ;  /* 0x0000000000077919 */ /* 0x000e220000002100 */
[----:B------:R-:W1:Y:S01]  /*01d0*/  LDCU UR4, c[0x0][0x390] ;  /* 0x00007200ff0477ac */ /* 0x000e620008000800 */
[----:B------:R-:W2:Y:S01]  /*01e0*/  LDC.64 R4, c[0x0][0x388] ;  /* 0x0000e200ff047b82 */ /* 0x000ea20000000a00 */
[----:B------:R-:W3:Y:S01]  /*01f0*/  S2R R6, SR_TID.Y ;  /* 0x0000000000067919 */ /* 0x000ee20000002200 */
[----:B------:R-:W-:-:S06]  /*0200*/  UMOV UR5, 0x3fe2c8b4 ;  /* 0x3fe2c8b400057882 */ /* 0x000fcc0000000000 */
[----:B------:R-:W4:Y:S01]  /*0210*/  LDC.64 R12, c[0x0][0x380] ;  /* 0x0000e000ff0c7b82 */ /* 0x000f220000000a00 */
[----:B0-----:R-:W-:-:S05]  /*0220*/  IMAD R2, R0, UR8, R7 ;  /* 0x0000000800027c24 */ /* 0x001fca000f8e0207 */
[----:B-1----:R-:W-:Y:S01]  /*0230*/  IADD3 R7, PT, PT, -R2, UR4, RZ ;  /* 0x0000000402077c10 */ /* 0x002fe2000fffe1ff */
[----:B---3--:R-:W-:-:S04]  /*0240*/  IMAD R2, R3, UR9, R6 ;  /* 0x0000000903027c24 */ /* 0x008fc8000f8e0206 */
[----:B------:R-:W-:-:S04]  /*0250*/  IMAD R2, R2, UR4, R7 ;  /* 0x0000000402027c24 */ /* 0x000fc8000f8e0207 */
[----:B------:R-:W-:-:S04]  /*0260*/  IMAD R7, R2, 0x3, RZ ;  /* 0x0000000302077824 */ /* 0x000fc800078e02ff */
[----:B--2---:R-:W-:-:S05]  /*0270*/  IMAD.WIDE R4, R7, 0x4, R4 ;  /* 0x0000000407047825 */ /* 0x004fca00078e0204 */
[----:B------:R-:W2:Y:S04]  /*0280*/  LDG.E R14, desc[UR10][R4.64+0x4] ;  /* 0x0000040a040e7981 */ /* 0x000ea8000c1e1900 */
[----:B------:R-:W3:Y:S04]  /*0290*/  LDG.E R2, desc[UR10][R4.64] ;  /* 0x0000000a04027981 */ /* 0x000ee8000c1e1900 */
[----:B------:R-:W5:Y:S01]  /*02a0*/  LDG.E R10, desc[UR10][R4.64+0x8] ;  /* 0x0000080a040a7981 */ /* 0x000f62000c1e1900 */
[----:B------:R-:W-:Y:S01]  /*02b0*/  UMOV UR4, 0x39581062 ;  /* 0x3958106200047882 */ /* 0x000fe20000000000 */
[----:B------:R-:W-:Y:S01]  /*02c0*/  IMAD R3, R3, UR7, R0 ;  /* 0x0000000703037c24 */ /* 0x000fe2000f8e0200 */
[----:B--2---:R-:W0:Y:S08]  /*02d0*/  I2F.F64.U32 R8, R14 ;  /* 0x0000000e00087312 */ /* 0x004e300000201800 */
[----:B---3--:R4:W1:Y:S01]  /*02e0*/  I2F.F64.U32 R6, R2 ;  /* 0x0000000200067312 */ /* 0x0088620000201800 */
[----:B0-----:R-:W-:-:S07]  /*02f0*/  DMUL R8, R8, UR4 ;  /* 0x0000000408087c28 */ /* 0x001fce0008000000 */
[----:B-----5:R-:W0:Y:S01]  /*0300*/  I2F.F64.U32 R10, R10 ;  /* 0x0000000a000a7312 */ /* 0x020e220000201800 */
[----:B------:R-:W-:Y:S01]  /*0310*/  UMOV UR4, 0xe5604189 ;  /* 0xe560418900047882 */ /* 0x000fe20000000000 */
[----:B------:R-:W-:Y:S01]  /*0320*/  UMOV UR5, 0x3fd322d0 ;  /* 0x3fd322d000057882 */ /* 0x000fe20000000000 */
[----:B----4-:R-:W-:Y:S01]  /*0330*/  IMAD.WIDE R2, R3, 0x4, R12 ;  /* 0x0000000403027825 */ /* 0x010fe200078e020c */
[----:B-1----:R-:W-:Y:S01]  /*0340*/  DFMA R6, R6, UR4, R8 ;  /* 0x0000000406067c2b */ /* 0x002fe20008000008 */
[----:B------:R-:W-:Y:S01]  /*0350*/  UMOV UR4, 0x9fbe76c9 ;  /* 0x9fbe76c900047882 */ /* 0x000fe20000000000 */
[----:B------:R-:W-:-:S06]  /*0360*/  UMOV UR5, 0x3fbd2f1a ;  /* 0x3fbd2f1a00057882 */ /* 0x000fcc0000000000 */
[----:B0-----:R-:W-:-:S10]  /*0370*/  DFMA R6, R10, UR4, R6 ;  /* 0x000000040a067c2b */ /* 0x001fd40008000006 */
[----:B------:R-:W0:Y:S02]  /*0380*/  F2F.F32.F64 R7, R6 ;  /* 0x0000000600077310 */ /* 0x000e240000301000 */
[----:B0-----:R-:W-:Y:S01]  /*0390*/  REDG.E.ADD.F32.FTZ.RN.STRONG.GPU desc[UR10][R2.64], R7 ;  /* 0x00000007020079a6 */ /* 0x001fe2000c12f30a */
[----:B------:R-:W-:Y:S05]  /*03a0*/  EXIT ;  /* 0x000000000000794d */ /* 0x000fea0003800000 */
.L_x_2:
[----:B------:R-:W-:-:S00]  /*03b0*/  BRA `(.L_x_2) ;  /* 0xfffffffc00fc7947 */ /* 0x000fc0000383ffff */
[----:B------:R-:W-:-:S00]  /*03c0*/  NOP ;  /* 0x0000000000007918 */ /* 0x000fc00000000000 */
        /* <DEDUP_REMOVED lines=11> */
.L_x_9:


//--------------------- .text._Z9MoyennagePfPjjj  --------------------------
	.section	.text._Z9MoyennagePfPjjj,"ax",@progbits
	.align	128
        .global         _Z9MoyennagePfPjjj
        .type           _Z9MoyennagePfPjjj,@function
        .size           _Z9MoyennagePfPjjj,(.L_x_10 - _Z9MoyennagePfPjjj)
        .other          _Z9MoyennagePfPjjj,@"STO_CUDA_ENTRY STV_DEFAULT"
_Z9MoyennagePfPjjj:
.text._Z9MoyennagePfPjjj:
        /* <DEDUP_REMOVED lines=16> */
.L_x_3:
        /* <DEDUP_REMOVED lines=12> */
.L_x_4:
[----:B------:R-:W0:Y:S01]  /*01c0*/  S2R R3, SR_TID.X ;  /* 0x0000000000037919 */ /* 0x000e220000002100 */
[----:B------:R-:W1:Y:S01]  /*01d0*/  LDCU UR4, c[0x0][0x390] ;  /* 0x00007200ff0477ac */ /* 0x000e620008000800 */
[----:B------:R-:W2:Y:S01]  /*01e0*/  LDC.64 R4, c[0x0][0x388] ;  /* 0x0000e200ff047b82 */ /* 0x000ea20000000a00 */
[----:B------:R-:W3:Y:S01]  /*01f0*/  S2R R2, SR_TID.Y ;  /* 0x0000000000027919 */ /* 0x000ee20000002200 */
[----:B0-----:R-:W-:-:S05]  /*0200*/  IMAD R0, R6, UR8, R3 ;  /* 0x0000000806007c24 */ /* 0x001fca000f8e0203 */
[----:B-1----:R-:W-:Y:S01]  /*0210*/  IADD3 R3, PT, PT, -R0, UR4, RZ ;  /* 0x0000000400037c10 */ /* 0x002fe2000fffe1ff */
[----:B---3--:R-:W-:-:S04]  /*0220*/  IMAD R0, R7, UR9, R2 ;  /* 0x0000000907007c24 */ /* 0x008fc8000f8e0202 */
[----:B------:R-:W-:-:S04]  /*0230*/  IMAD R0, R0, UR4, R3 ;  /* 0x0000000400007c24 */ /* 0x000fc8000f8e0203 */
[----:B------:R-:W-:-:S04]  /*0240*/  IMAD R3, R0, 0x3, RZ ;  /* 0x0000000300037824 */ /* 0x000fc800078e02ff */
[----:B--2---:R-:W-:Y:S02]  /*0250*/  IMAD.WIDE R4, R3, 0x4, R4 ;  /* 0x0000000403047825 */ /* 0x004fe400078e0204 */
[----:B------:R-:W0:Y:S04]  /*0260*/  LDC.64 R2, c[0x0][0x380] ;  /* 0x0000e000ff027b82 */ /* 0x000e280000000a00 */
[----:B------:R-:W2:Y:S01]  /*0270*/  LDG.E R4, desc[UR10][R4.64] ;  /* 0x0000000a04047981 */ /* 0x000ea2000c1e1900 */
[----:B------:R-:W-:-:S04]  /*0280*/  IMAD R7, R7, UR7, R6 ;  /* 0x0000000707077c24 */ /* 0x000fc8000f8e0206 */
[----:B0-----:R-:W-:Y:S01]  /*0290*/  IMAD.WIDE R2, R7, 0x4, R2 ;  /* 0x0000000407027825 */ /* 0x001fe200078e0202 */
[----:B--2---:R-:W-:-:S05]  /*02a0*/  I2FP.F32.U32 R7, R4 ;  /* 0x0000000400077245 */ /* 0x004fca0000201000 */
[----:B------:R-:W-:Y:S01]  /*02b0*/  REDG.E.ADD.F32.FTZ.RN.STRONG.GPU desc[UR10][R2.64], R7 ;  /* 0x00000007020079a6 */ /* 0x000fe2000c12f30a */
[----:B------:R-:W-:Y:S05]  /*02c0*/  EXIT ;  /* 0x000000000000794d */ /* 0x000fea0003800000 */
.L_x_5:
        /* <DEDUP_REMOVED lines=11> */
.L_x_10:


//--------------------- .text._Z11Niveau_GrisPjjj --------------------------
	.section	.text._Z11Niveau_GrisPjjj,"ax",@progbits
	.align	128
        .global         _Z11Niveau_GrisPjjj
        .type           _Z11Niveau_GrisPjjj,@function
        .size           _Z11Niveau_GrisPjjj,(.L_x_11 - _Z11Niveau_GrisPjjj)
        .other          _Z11Niveau_GrisPjjj,@"STO_CUDA_ENTRY STV_DEFAULT"
_Z11Niveau_GrisPjjj:
.text._Z11Niveau_GrisPjjj:
        /* <DEDUP_REMOVED lines=16> */
.L_x_6:
        /* <DEDUP_REMOVED lines=12> */
.L_x_7:
[----:B------:R-:W0:Y:S01]  /*01c0*/  S2R R7, SR_TID.X ;  /* 0x0000000000077919 */ /* 0x000e220000002100 */
[----:B------:R-:W1:Y:S01]  /*01d0*/  LDCU UR4, c[0x0][0x388] ;  /* 0x00007100ff0477ac */ /* 0x000e620008000800 */
[----:B------:R-:W2:Y:S01]  /*01e0*/  LDC.64 R2, c[0x0][0x380] ;  /* 0x0000e000ff027b82 */ /* 0x000ea20000000a00 */
[----:B------:R-:W3:Y:S01]  /*01f0*/  S2R R4, SR_TID.Y ;  /* 0x0000000000047919 */ /* 0x000ee20000002200 */
[----:B0-----:R-:W-:Y:S02]  /*0200*/  IMAD R0, R0, UR8, R7 ;  /* 0x0000000800007c24 */ /* 0x001fe4000f8e0207 */
[----:B---3--:R-:W-:-:S04]  /*0210*/  IMAD R5, R5, UR9, R4 ;  /* 0x0000000905057c24 */ /* 0x008fc8000f8e0204 */
[----:B-1----:R-:W-:-:S04]  /*0220*/  IMAD R0, R5, UR4, R0 ;  /* 0x0000000405007c24 */ /* 0x002fc8000f8e0200 */
[----:B------:R-:W-:-:S04]  /*0230*/  IMAD R5, R0, 0x3, RZ ;  /* 0x0000000300057824 */ /* 0x000fc800078e02ff */
[----:B--2---:R-:W-:-:S05]  /*0240*/  IMAD.WIDE R2, R5, 0x4, R2 ;  /* 0x0000000405027825 */ /* 0x004fca00078e0202 */
[----:B------:R-:W2:Y:S04]  /*0250*/  LDG.E R10, desc[UR10][R2.64+0x4] ;  /* 0x0000040a020a7981 */ /* 0x000ea8000c1e1900 */
[----:B------:R-:W3:Y:S04]  /*0260*/  LDG.E R0, desc[UR10][R2.64] ;  /* 0x0000000a02007981 */ /* 0x000ee8000c1e1900 */
[----:B------:R-:W4:Y:S01]  /*0270*/  LDG.E R8, desc[UR10][R2.64+0x8] ;  /* 0x0000080a02087981 */ /* 0x000f22000c1e1900 */
[----:B------:R-:W-:Y:S01]  /*0280*/  UMOV UR4, 0x39581062 ;  /* 0x3958106200047882 */ /* 0x000fe20000000000 */
[----:B------:R-:W-:Y:S01]  /*0290*/  UMOV UR5, 0x3fe2c8b4 ;  /* 0x3fe2c8b400057882 */ /* 0x000fe20000000000 */
[----:B--2---:R-:W0:Y:S08]  /*02a0*/  I2F.F64.U32 R6, R10 ;  /* 0x0000000a00067312 */ /* 0x004e300000201800 */
[----:B---3--:R-:W1:Y:S01]  /*02b0*/  I2F.F64.U32 R4, R0 ;  /* 0x0000000000047312 */ /* 0x008e620000201800 */
[----:B0-----:R-:W-:-:S07]  /*02c0*/  DMUL R6, R6, UR4 ;  /* 0x0000000406067c28 */ /* 0x001fce0008000000 */
[----:B----4-:R-:W0:Y:S01]  /*02d0*/  I2F.F64.U32 R8, R8 ;  /* 0x0000000800087312 */ /* 0x010e220000201800 */
[----:B------:R-:W-:Y:S01]  /*02e0*/  UMOV UR4, 0xe5604189 ;  /* 0xe560418900047882 */ /* 0x000fe20000000000 */
[----:B------:R-:W-:Y:S02]  /*02f0*/  UMOV UR5, 0x3fd322d0 ;  /* 0x3fd322d000057882 */ /* 0x000fe40000000000 */
[----:B-1----:R-:W-:Y:S01]  /*0300*/  DFMA R4, R4, UR4, R6 ;  /* 0x0000000404047c2b */ /* 0x002fe20008000006 */
[----:B------:R-:W-:Y:S01]  /*0310*/  UMOV UR4, 0x9fbe76c9 ;  /* 0x9fbe76c900047882 */ /* 0x000fe20000000000 */
[----:B------:R-:W-:-:S06]  /*0320*/  UMOV UR5, 0x3fbd2f1a ;  /* 0x3fbd2f1a00057882 */ /* 0x000fcc0000000000 */
[----:B0-----:R-:W-:-:S10]  /*0330*/  DFMA R4, R8, UR4, R4 ;  /* 0x0000000408047c2b */ /* 0x001fd40008000004 */
[----:B------:R-:W0:Y:S02]  /*0340*/  F2I.U32.F64.TRUNC R5, R4 ;  /* 0x0000000400057311 */ /* 0x000e24000030d000 */
[----:B0-----:R-:W-:Y:S04]  /*0350*/  STG.E desc[UR10][R2.64], R5 ;  /* 0x0000000502007986 */ /* 0x001fe8000c10190a */
[----:B------:R-:W-:Y:S04]  /*0360*/  STG.E desc[UR10][R2.64+0x4], R5 ;  /* 0x0000040502007986 */ /* 0x000fe8000c10190a */
[----:B------:R-:W-:Y:S01]  /*0370*/  STG.E desc[UR10][R2.64+0x8], R5 ;  /* 0x0000080502007986 */ /* 0x000fe2000c10190a */
[----:B------:R-:W-:Y:S05]  /*0380*/  EXIT ;  /* 0x000000000000794d */ /* 0x000fea0003800000 */
.L_x_8:
        /* <DEDUP_REMOVED lines=15> */
.L_x_11:


//--------------------- .nv.shared.reserved.0     --------------------------
	.section	.nv.shared.reserved.0,"aw",@nobits
	.weak		__nv_reservedSMEM_offset_0_alias
	.size		__nv_reservedSMEM_offset_0_alias, 0, 64
	.other		__nv_reservedSMEM_offset_0_alias,@"STO_CUDA_RESERVED_SHARED STV_DEFAULT"
__nv_reservedSMEM_offset_0_alias:
	.zero		0
	.zero		64


//--------------------- .nv.constant0._Z21Niveau_Gris_MoyennagePfPjjj --------------------------
	.section	.nv.constant0._Z21Niveau_Gris_MoyennagePfPjjj,"a",@progbits
	.sectionflags	@""
	.align	4
.nv.constant0._Z21Niveau_Gris_MoyennagePfPjjj:
	.zero		920


//--------------------- .nv.constant0._Z9MoyennagePfPjjj --------------------------
	.section	.nv.constant0._Z9MoyennagePfPjjj,"a",@progbits
	.sectionflags	@""
	.align	4
.nv.constant0._Z9MoyennagePfPjjj:
	.zero		920


//--------------------- .nv.constant0._Z11Niveau_GrisPjjj --------------------------
	.section	.nv.constant0._Z11Niveau_GrisPjjj,"a",@progbits
	.sectionflags	@""
	.align	4
.nv.constant0._Z11Niveau_GrisPjjj:
	.zero		912


//--------------------- SYMBOLS --------------------------

	.type		.nv.reservedSmem.offset0,@object
	.size		.nv.reservedSmem.offset0,0x4
